	.headerflags	@"EF_CUDA_TEXMODE_UNIFIED EF_CUDA_64BIT_ADDRESS EF_CUDA_ACCELERATORS EF_CUDA_SM90 EF_CUDA_VIRTUAL_SM(EF_CUDA_SM90)"
	.elftype	@"ET_EXEC"


//--------------------- .nv.info                  --------------------------
	.section	.nv.info,"",@"SHT_CUDA_INFO"
	.align	4


	//----- nvinfo : EIATTR_REGCOUNT
	.align		4
        /*0000*/ 	.byte	0x04, 0x2f
        /*0002*/ 	.short	(.L_3 - .L_2)
	.align		4
.L_2:
        /*0004*/ 	.word	index@(triton_per_fused__native_batch_norm_legit_no_training_leaky_relu_max_4)
        /*0008*/ 	.word	0x00000020


	//----- nvinfo : EIATTR_MIN_STACK_SIZE
	.align		4
.L_3:
        /*000c*/ 	.byte	0x04, 0x12
        /*000e*/ 	.short	(.L_5 - .L_4)
	.align		4
.L_4:
        /*0010*/ 	.word	index@(triton_per_fused__native_batch_norm_legit_no_training_leaky_relu_max_4)
        /*0014*/ 	.word	0x00000000


	//----- nvinfo : EIATTR_FRAME_SIZE
	.align		4
.L_5:
        /*0018*/ 	.byte	0x04, 0x11
        /*001a*/ 	.short	(.L_7 - .L_6)
	.align		4
.L_6:
        /*001c*/ 	.word	index@(triton_per_fused__native_batch_norm_legit_no_training_leaky_relu_max_4)
        /*0020*/ 	.word	0x00000000


	//----- nvinfo : EIATTR_MIN_STACK_SIZE
	.align		4
.L_7:
        /*0024*/ 	.byte	0x04, 0x12
        /*0026*/ 	.short	(.L_9 - .L_8)
	.align		4
.L_8:
        /*0028*/ 	.word	index@(triton_per_fused__native_batch_norm_legit_no_training_leaky_relu_max_4)
        /*002c*/ 	.word	0x00000000
.L_9:


//--------------------- .nv.info.triton_per_fused__native_batch_norm_legit_no_training_leaky_relu_max_4 --------------------------
	.section	.nv.info.triton_per_fused__native_batch_norm_legit_no_training_leaky_relu_max_4,"",@"SHT_CUDA_INFO"
	.sectionflags	@""
	.align	4


	//----- nvinfo : EIATTR_CUDA_API_VERSION
	.align		4
        /*0000*/ 	.byte	0x04, 0x37
        /*0002*/ 	.short	(.L_11 - .L_10)
.L_10:
        /*0004*/ 	.word	0x0000007c


	//----- nvinfo : EIATTR_KPARAM_INFO
	.align		4
.L_11:
        /*0008*/ 	.byte	0x04, 0x17
        /*000a*/ 	.short	(.L_13 - .L_12)
.L_12:
        /*000c*/ 	.word	0x00000000
        /*0010*/ 	.short	0x0008
        /*0012*/ 	.short	0x003c
        /*0014*/ 	.byte	0x00, 0xf0, 0x11, 0x00


	//----- nvinfo : EIATTR_KPARAM_INFO
	.align		4
.L_13:
        /*0018*/ 	.byte	0x04, 0x17
        /*001a*/ 	.short	(.L_15 - .L_14)
.L_14:
        /*001c*/ 	.word	0x00000000
        /*0020*/ 	.short	0x0007
        /*0022*/ 	.short	0x0038
        /*0024*/ 	.byte	0x00, 0xf0, 0x11, 0x00


	//----- nvinfo : EIATTR_KPARAM_INFO
	.align		4
.L_15:
        /*0028*/ 	.byte	0x04, 0x17
        /*002a*/ 	.short	(.L_17 - .L_16)
.L_16:
        /*002c*/ 	.word	0x00000000
        /*0030*/ 	.short	0x0006
        /*0032*/ 	.short	0x0030
        /*0034*/ 	.byte	0x00, 0xf4, 0x21, 0x00


	//----- nvinfo : EIATTR_KPARAM_INFO
	.align		4
.L_17:
        /*0038*/ 	.byte	0x04, 0x17
        /*003a*/ 	.short	(.L_19 - .L_18)
.L_18:
        /*003c*/ 	.word	0x00000000
        /*0040*/ 	.short	0x0005
        /*0042*/ 	.short	0x0028
        /*0044*/ 	.byte	0x00, 0xf4, 0x21, 0x00


	//----- nvinfo : EIATTR_KPARAM_INFO
	.align		4
.L_19:
        /*0048*/ 	.byte	0x04, 0x17
        /*004a*/ 	.short	(.L_21 - .L_20)
.L_20:
        /*004c*/ 	.word	0x00000000
        /*0050*/ 	.short	0x0004
        /*0052*/ 	.short	0x0020
        /*0054*/ 	.byte	0x00, 0xf4, 0x21, 0x00


	//----- nvinfo : EIATTR_KPARAM_INFO
	.align		4
.L_21:
        /*0058*/ 	.byte	0x04, 0x17
        /*005a*/ 	.short	(.L_23 - .L_22)
.L_22:
        /*005c*/ 	.word	0x00000000
        /*0060*/ 	.short	0x0003
        /*0062*/ 	.short	0x0018
        /*0064*/ 	.byte	0x00, 0xf4, 0x21, 0x00


	//----- nvinfo : EIATTR_KPARAM_INFO
	.align		4
.L_23:
        /*0068*/ 	.byte	0x04, 0x17
        /*006a*/ 	.short	(.L_25 - .L_24)
.L_24:
        /*006c*/ 	.word	0x00000000
        /*0070*/ 	.short	0x0002
        /*0072*/ 	.short	0x0010
        /*0074*/ 	.byte	0x00, 0xf4, 0x21, 0x00


	//----- nvinfo : EIATTR_KPARAM_INFO
	.align		4
.L_25:
        /*0078*/ 	.byte	0x04, 0x17
        /*007a*/ 	.short	(.L_27 - .L_26)
.L_26:
        /*007c*/ 	.word	0x00000000
        /*0080*/ 	.short	0x0001
        /*0082*/ 	.short	0x0008
        /*0084*/ 	.byte	0x00, 0xf4, 0x21, 0x00


	//----- nvinfo : EIATTR_KPARAM_INFO
	.align		4
.L_27:
        /*0088*/ 	.byte	0x04, 0x17
        /*008a*/ 	.short	(.L_29 - .L_28)
.L_28:
        /*008c*/ 	.word	0x00000000
        /*0090*/ 	.short	0x0000
        /*0092*/ 	.short	0x0000
        /*0094*/ 	.byte	0x00, 0xf4, 0x21, 0x00


	//----- nvinfo : EIATTR_SPARSE_MMA_MASK
	.align		4
.L_29:
        /*0098*/ 	.byte	0x03, 0x50
        /*009a*/ 	.short	0x0000


	//----- nvinfo : EIATTR_MAXREG_COUNT
	.align		4
        /*009c*/ 	.byte	0x03, 0x1b
        /*009e*/ 	.short	0x00ff


	//----- nvinfo : EIATTR_COOP_GROUP_MASK_REGIDS
	.align		4
        /*00a0*/ 	.byte	0x04, 0x29
        /*00a2*/ 	.short	(.L_31 - .L_30)


	//   ....[0]....
.L_30:
        /*00a4*/ 	.word	0xffffffff


	//   ....[1]....
        /*00a8*/ 	.word	0xffffffff


	//   ....[2]....
        /*00ac*/ 	.word	0xffffffff


	//   ....[3]....
        /*00b0*/ 	.word	0xffffffff


	//   ....[4]....
        /*00b4*/ 	.word	0xffffffff


	//   ....[5]....
        /*00b8*/ 	.word	0xffffffff


	//   ....[6]....
        /*00bc*/ 	.word	0xffffffff


	//   ....[7]....
        /*00c0*/ 	.word	0xffffffff


	//   ....[8]....
        /*00c4*/ 	.word	0xffffffff


	//   ....[9]....
        /*00c8*/ 	.word	0xffffffff


	//   ....[10]....
        /*00cc*/ 	.word	0xffffffff


	//   ....[11]....
        /*00d0*/ 	.word	0xffffffff


	//   ....[12]....
        /*00d4*/ 	.word	0xffffffff


	//   ....[13]....
        /*00d8*/ 	.word	0xffffffff


	//   ....[14]....
        /*00dc*/ 	.word	0xffffffff


	//   ....[15]....
        /*00e0*/ 	.word	0xffffffff


	//   ....[16]....
        /*00e4*/ 	.word	0xffffffff


	//   ....[17]....
        /*00e8*/ 	.word	0xffffffff


	//   ....[18]....
        /*00ec*/ 	.word	0xffffffff


	//   ....[19]....
        /*00f0*/ 	.word	0xffffffff


	//   ....[20]....
        /*00f4*/ 	.word	0xffffffff


	//   ....[21]....
        /*00f8*/ 	.word	0xffffffff


	//   ....[22]....
        /*00fc*/ 	.word	0xffffffff


	//   ....[23]....
        /*0100*/ 	.word	0xffffffff


	//----- nvinfo : EIATTR_COOP_GROUP_INSTR_OFFSETS
	.align		4
.L_31:
        /*0104*/ 	.byte	0x04, 0x28
        /*0106*/ 	.short	(.L_33 - .L_32)


	//   ....[0]....
.L_32:
        /*0108*/ 	.word	0x000009a0


	//   ....[1]....
        /*010c*/ 	.word	0x000009d0


	//   ....[2]....
        /*0110*/ 	.word	0x00000af0


	//   ....[3]....
        /*0114*/ 	.word	0x00000b20


	//   ....[4]....
        /*0118*/ 	.word	0x00000b50


	//   ....[5]....
        /*011c*/ 	.word	0x00000b70


	//   ....[6]....
        /*0120*/ 	.word	0x00000bb0


	//   ....[7]....
        /*0124*/ 	.word	0x00000bc0


	//   ....[8]....
        /*0128*/ 	.word	0x00000cd0


	//   ....[9]....
        /*012c*/ 	.word	0x00000d00


	//   ....[10]....
        /*0130*/ 	.word	0x00000d30


	//   ....[11]....
        /*0134*/ 	.word	0x00000d60


	//   ....[12]....
        /*0138*/ 	.word	0x00000d80


	//   ....[13]....
        /*013c*/ 	.word	0x00000d90


	//   ....[14]....
        /*0140*/ 	.word	0x00000ec0


	//   ....[15]....
        /*0144*/ 	.word	0x00000ef0


	//   ....[16]....
        /*0148*/ 	.word	0x00000f20


	//   ....[17]....
        /*014c*/ 	.word	0x00000f50


	//   ....[18]....
        /*0150*/ 	.word	0x00000f60


	//   ....[19]....
        /*0154*/ 	.word	0x00000f70


	//   ....[20]....
        /*0158*/ 	.word	0x00001180


	//   ....[21]....
        /*015c*/ 	.word	0x000011b0


	//   ....[22]....
        /*0160*/ 	.word	0x000011c0


	//   ....[23]....
        /*0164*/ 	.word	0x000011d0


	//----- nvinfo : EIATTR_EXIT_INSTR_OFFSETS
	.align		4
.L_33:
        /*0168*/ 	.byte	0x04, 0x1c
        /*016a*/ 	.short	(.L_35 - .L_34)


	//   ....[0]....
.L_34:
        /*016c*/ 	.word	0x000013f0


	//   ....[1]....
        /*0170*/ 	.word	0x00001410


	//----- nvinfo : EIATTR_REQNTID
	.align		4
.L_35:
        /*0174*/ 	.byte	0x04, 0x10
        /*0176*/ 	.short	(.L_37 - .L_36)
.L_36:
        /*0178*/ 	.word	0x00000100
        /*017c*/ 	.word	0x00000001
        /*0180*/ 	.word	0x00000001


	//----- nvinfo : EIATTR_CBANK_PARAM_SIZE
	.align		4
.L_37:
        /*0184*/ 	.byte	0x03, 0x19
        /*0186*/ 	.short	0x0040


	//----- nvinfo : EIATTR_PARAM_CBANK
	.align		4
        /*0188*/ 	.byte	0x04, 0x0a
        /*018a*/ 	.short	(.L_39 - .L_38)
	.align		4
.L_38:
        /*018c*/ 	.word	index@(.nv.constant0.triton_per_fused__native_batch_norm_legit_no_training_leaky_relu_max_4)
        /*0190*/ 	.short	0x0210
        /*0192*/ 	.short	0x0040


	//----- nvinfo : EIATTR_SW_WAR
	.align		4
.L_39:
        /*0194*/ 	.byte	0x04, 0x36
        /*0196*/ 	.short	(.L_41 - .L_40)
.L_40:
        /*0198*/ 	.word	0x00000008
.L_41:


//--------------------- .nv.callgraph             --------------------------
	.section	.nv.callgraph,"",@"SHT_CUDA_CALLGRAPH"
	.align	4
	.sectionentsize	8
	.align		4
        /*0000*/ 	.word	0x00000000
	.align		4
        /*0004*/ 	.word	0xffffffff
	.align		4
        /*0008*/ 	.word	0x00000000
	.align		4
        /*000c*/ 	.word	0xfffffffe
	.align		4
        /*0010*/ 	.word	0x00000000
	.align		4
        /*0014*/ 	.word	0xfffffffd
	.align		4
        /*0018*/ 	.word	0x00000000
	.align		4
        /*001c*/ 	.word	0xfffffffc


//--------------------- .nv.constant4             --------------------------
	.section	.nv.constant4,"a",@progbits
	.align	8
	.align		8
.nv.constant4:
        /*0000*/ 	.dword	_$_str
	.align		8
        /*0008*/ 	.dword	_$_str_$_2


//--------------------- .text.triton_per_fused__native_batch_norm_legit_no_training_leaky_relu_max_4 --------------------------
	.section	.text.triton_per_fused__native_batch_norm_legit_no_training_leaky_relu_max_4,"ax",@progbits
	.sectionflags	@"SHF_BARRIERS=1"
	.align	128
        .global         triton_per_fused__native_batch_norm_legit_no_training_leaky_relu_max_4
        .type           triton_per_fused__native_batch_norm_legit_no_training_leaky_relu_max_4,@function
        .size           triton_per_fused__native_batch_norm_legit_no_training_leaky_relu_max_4,(.L_x_1 - triton_per_fused__native_batch_norm_legit_no_training_leaky_relu_max_4)
        .other          triton_per_fused__native_batch_norm_legit_no_training_leaky_relu_max_4,@"STO_CUDA_ENTRY STV_DEFAULT"
triton_per_fused__native_batch_norm_legit_no_training_leaky_relu_max_4:
.text.triton_per_fused__native_batch_norm_legit_no_training_leaky_relu_max_4:
[----:B------:R-:W0:Y:S01]  /*0000*/  LDC R1, c[0x0][0x28] ;  /* 0x00000a00ff017b82 */ /* 0x000e220000000800 */
[----:B------:R-:W1:Y:S07]  /*0010*/  S2R R6, SR_TID.X ;  /* 0x0000000000067919 */ /* 0x000e6e0000002100 */
[----:B------:R-:W2:Y:S01]  /*0020*/  LDC.64 R8, c[0x0][0x220] ;  /* 0x00008800ff087b82 */ /* 0x000ea20000000a00 */
[----:B------:R-:W-:Y:S01]  /*0030*/  ULDC.64 UR6, c[0x0][0x208] ;  /* 0x0000820000067ab9 */ /* 0x000fe20000000a00 */
[----:B------:R-:W3:Y:S06]  /*0040*/  S2R R0, SR_CTAID.X ;  /* 0x0000000000007919 */ /* 0x000eec0000002500 */
[----:B------:R-:W4:Y:S08]  /*0050*/  LDC.64 R14, c[0x0][0x210] ;  /* 0x00008400ff0e7b82 */ /* 0x000f300000000a00 */
[----:B------:R-:W5:Y:S08]  /*0060*/  LDC.64 R12, c[0x0][0x218] ;  /* 0x00008600ff0c7b82 */ /* 0x000f700000000a00 */
[----:B------:R-:W4:Y:S01]  /*0070*/  LDC.64 R18, c[0x0][0x228] ;  /* 0x00008a00ff127b82 */ /* 0x000f220000000a00 */
[----:B-1----:R-:W-:-:S07]  /*0080*/  SHF.R.U32.HI R4, RZ, 0x4, R6 ;  /* 0x00000004ff047819 */ /* 0x002fce0000011606 */
[----:B------:R-:W1:Y:S01]  /*0090*/  LDC.64 R16, c[0x0][0x230] ;  /* 0x00008c00ff107b82 */ /* 0x000e620000000a00 */
[----:B---3--:R-:W-:Y:S01]  /*00a0*/  IMAD.SHL.U32 R3, R0, 0x20, RZ ;  /* 0x0000002000037824 */ /* 0x008fe200078e00ff */
[----:B------:R-:W-:Y:S02]  /*00b0*/  SHF.R.S32.HI R0, RZ, 0x1a, R0 ;  /* 0x0000001aff007819 */ /* 0x000fe40000011400 */
[----:B------:R-:W-:Y:S02]  /*00c0*/  SGXT.U32 R4, R4, 0x4 ;  /* 0x000000040404781a */ /* 0x000fe40000000000 */
[----:B------:R-:W-:Y:S02]  /*00d0*/  SGXT R0, R0, 0x1 ;  /* 0x000000010000781a */ /* 0x000fe40000000200 */
[----:B------:R-:W-:Y:S02]  /*00e0*/  LOP3.LUT R5, R3, R4, RZ, 0xfc, !PT ;  /* 0x0000000403057212 */ /* 0x000fe400078efcff */
[----:B------:R-:W-:-:S02]  /*00f0*/  LOP3.LUT R27, R3, 0x10, R4, 0xfe, !PT ;  /* 0x00000010031b7812 */ /* 0x000fc400078efe04 */
[C---:B------:R-:W-:Y:S02]  /*0100*/  LEA.HI R2, R0.reuse, R5, RZ, 0xa ;  /* 0x0000000500027211 */ /* 0x040fe400078f50ff */
[----:B------:R-:W-:Y:S02]  /*0110*/  LEA.HI R0, R0, R27, RZ, 0xa ;  /* 0x0000001b00007211 */ /* 0x000fe400078f50ff */
[----:B------:R-:W-:-:S05]  /*0120*/  LOP3.LUT R2, R2, 0xfffffc00, RZ, 0xc0, !PT ;  /* 0xfffffc0002027812 */ /* 0x000fca00078ec0ff */
[----:B------:R-:W-:Y:S01]  /*0130*/  IMAD.IADD R23, R5, 0x1, -R2 ;  /* 0x0000000105177824 */ /* 0x000fe200078e0a02 */
[----:B------:R-:W-:-:S03]  /*0140*/  LOP3.LUT R2, R0, 0xfffffc00, RZ, 0xc0, !PT ;  /* 0xfffffc0000027812 */ /* 0x000fc600078ec0ff */
[----:B--2---:R-:W-:-:S05]  /*0150*/  IMAD.WIDE R10, R23, 0x4, R8 ;  /* 0x00000004170a7825 */ /* 0x004fca00078e0208 */
[----:B------:R-:W2:Y:S01]  /*0160*/  LDG.E.EL R0, desc[UR6][R10.64] ;  /* 0x000000060a007981 */ /* 0x000ea2000c2e1900 */
[----:B------:R-:W-:-:S04]  /*0170*/  IMAD.IADD R25, R27, 0x1, -R2 ;  /* 0x000000011b197824 */ /* 0x000fc800078e0a02 */
[----:B------:R-:W-:-:S05]  /*0180*/  IMAD.WIDE R20, R25, 0x4, R8 ;  /* 0x0000000419147825 */ /* 0x000fca00078e0208 */
[----:B------:R3:W2:Y:S01]  /*0190*/  LDG.E.EL R7, desc[UR6][R20.64] ;  /* 0x0000000614077981 */ /* 0x0006a2000c2e1900 */
[----:B------:R-:W-:Y:S02]  /*01a0*/  IMAD.SHL.U32 R2, R6, 0x4, RZ ;  /* 0x0000000406027824 */ /* 0x000fe400078e00ff */
[----:B-----5:R-:W-:-:S03]  /*01b0*/  IMAD.WIDE R28, R23, 0x4, R12 ;  /* 0x00000004171c7825 */ /* 0x020fc600078e020c */
[----:B------:R-:W-:-:S05]  /*01c0*/  LOP3.LUT R2, R2, 0x3c, RZ, 0xc0, !PT ;  /* 0x0000003c02027812 */ /* 0x000fca00078ec0ff */
[----:B------:R-:W-:Y:S02]  /*01d0*/  IMAD R9, R5, 0x40, R2 ;  /* 0x0000004005097824 */ /* 0x000fe400078e0202 */
[----:B------:R-:W5:Y:S02]  /*01e0*/  LDG.E.EL R5, desc[UR6][R28.64] ;  /* 0x000000061c057981 */ /* 0x000f64000c2e1900 */
[----:B----4-:R-:W-:-:S04]  /*01f0*/  IMAD.WIDE R8, R9, 0x4, R14 ;  /* 0x0000000409087825 */ /* 0x010fc800078e020e */
[C---:B0--3--:R-:W-:Y:S02]  /*0200*/  IMAD.WIDE R20, R23.reuse, 0x4, R18 ;  /* 0x0000000417147825 */ /* 0x049fe400078e0212 */
[----:B------:R-:W5:Y:S02]  /*0210*/  LDG.E.128 R8, desc[UR6][R8.64] ;  /* 0x0000000608087981 */ /* 0x000f64000c1e1d00 */
[----:B-1----:R-:W-:Y:S02]  /*0220*/  IMAD.WIDE R22, R23, 0x4, R16 ;  /* 0x0000000417167825 */ /* 0x002fe400078e0210 */
[----:B------:R-:W3:Y:S02]  /*0230*/  LDG.E.EL R20, desc[UR6][R20.64] ;  /* 0x0000000614147981 */ /* 0x000ee4000c2e1900 */
[----:B------:R-:W-:Y:S02]  /*0240*/  IMAD R24, R27, 0x40, R2 ;  /* 0x000000401b187824 */ /* 0x000fe400078e0202 */
[----:B------:R-:W3:Y:S01]  /*0250*/  LDG.E.EL R23, desc[UR6][R22.64] ;  /* 0x0000000616177981 */ /* 0x000ee2000c2e1900 */
[----:B------:R-:W-:-:S04]  /*0260*/  IMAD.WIDE R26, R25, 0x4, R12 ;  /* 0x00000004191a7825 */ /* 0x000fc800078e020c */
[----:B------:R-:W-:Y:S02]  /*0270*/  IMAD.WIDE R14, R24, 0x4, R14 ;  /* 0x00000004180e7825 */ /* 0x000fe400078e020e */
[----:B------:R-:W4:Y:S02]  /*0280*/  LDG.E.EL R26, desc[UR6][R26.64] ;  /* 0x000000061a1a7981 */ /* 0x000f24000c2e1900 */
[C---:B------:R-:W-:Y:S02]  /*0290*/  IMAD.WIDE R18, R25.reuse, 0x4, R18 ;  /* 0x0000000419127825 */ /* 0x040fe400078e0212 */
[----:B------:R-:W4:Y:S02]  /*02a0*/  LDG.E.128 R12, desc[UR6][R14.64] ;  /* 0x000000060e0c7981 */ /* 0x000f24000c1e1d00 */
[----:B------:R-:W-:Y:S02]  /*02b0*/  IMAD.WIDE R16, R25, 0x4, R16 ;  /* 0x0000000419107825 */ /* 0x000fe400078e0210 */
[----:B------:R0:W3:Y:S04]  /*02c0*/  LDG.E.EL R18, desc[UR6][R18.64] ;  /* 0x0000000612127981 */ /* 0x0000e8000c2e1900 */
[----:B------:R1:W3:Y:S01]  /*02d0*/  LDG.E.EL R17, desc[UR6][R16.64] ;  /* 0x0000000610117981 */ /* 0x0002e2000c2e1900 */
[----:B0-----:R-:W-:-:S02]  /*02e0*/  IMAD.MOV.U32 R19, RZ, RZ, 0x3e800000 ;  /* 0x3e800000ff137424 */ /* 0x001fc400078e00ff */
[----:B--2---:R-:W-:-:S04]  /*02f0*/  FADD R0, R0, 9.9999997473787516356e-06 ;  /* 0x3727c5ac00007421 */ /* 0x004fc80000000000 */
[----:B------:R-:W0:Y:S01]  /*0300*/  MUFU.SQRT R21, R0 ;  /* 0x0000000000157308 */ /* 0x000e220000002000 */
[----:B------:R-:W-:-:S07]  /*0310*/  FADD R7, R7, 9.9999997473787516356e-06 ;  /* 0x3727c5ac07077421 */ /* 0x000fce0000000000 */
[----:B------:R-:W2:Y:S01]  /*0320*/  MUFU.SQRT R22, R7 ;  /* 0x0000000700167308 */ /* 0x000ea20000002000 */
[C---:B0-----:R-:W-:Y:S02]  /*0330*/  FSETP.GT.AND P0, PT, R21.reuse, 8.50705917302346158658e+37, PT ;  /* 0x7e8000001500780b */ /* 0x041fe40003f04000 */
[----:B------:R-:W-:-:S11]  /*0340*/  FSETP.GEU.AND P2, PT, R21, 1.175494350822287508e-38, PT ;  /* 0x008000001500780b */ /* 0x000fd60003f4e000 */
[----:B------:R-:W-:Y:S01]  /*0350*/  @P0 FMUL R21, R21, 0.25 ;  /* 0x3e80000015150820 */ /* 0x000fe20000400000 */
[----:B--2---:R-:W-:-:S03]  /*0360*/  FSETP.GT.AND P1, PT, R22, 8.50705917302346158658e+37, PT ;  /* 0x7e8000001600780b */ /* 0x004fc60003f24000 */
[----:B------:R-:W-:Y:S01]  /*0370*/  @!P2 FMUL R21, R21, 16777216 ;  /* 0x4b8000001515a820 */ /* 0x000fe20000400000 */
[----:B------:R-:W-:-:S05]  /*0380*/  FSETP.GEU.AND P3, PT, R22, 1.175494350822287508e-38, PT ;  /* 0x008000001600780b */ /* 0x000fca0003f6e000 */
[----:B------:R-:W0:Y:S01]  /*0390*/  MUFU.RCP R21, R21 ;  /* 0x0000001500157308 */ /* 0x000e220000001000 */
[----:B------:R-:W-:-:S03]  /*03a0*/  FSEL R0, R19, 1, P0 ;  /* 0x3f80000013007808 */ /* 0x000fc60000000000 */
[----:B------:R-:W-:Y:S02]  /*03b0*/  @P1 FMUL R22, R22, 0.25 ;  /* 0x3e80000016161820 */ /* 0x000fe40000400000 */
[----:B------:R-:W-:Y:S02]  /*03c0*/  @!P2 FMUL R0, R0, 16777216 ;  /* 0x4b8000000000a820 */ /* 0x000fe40000400000 */
[----:B------:R-:W-:Y:S01]  /*03d0*/  @!P3 FMUL R22, R22, 16777216 ;  /* 0x4b8000001616b820 */ /* 0x000fe20000400000 */
[----:B-----5:R-:W-:-:S03]  /*03e0*/  FADD R8, R8, -R5 ;  /* 0x8000000508087221 */ /* 0x020fc60000000000 */
[----:B-1----:R-:W1:Y:S01]  /*03f0*/  MUFU.RCP R16, R22 ;  /* 0x0000001600107308 */ /* 0x002e620000001000 */
[----:B0-----:R-:W-:Y:S01]  /*0400*/  FMUL R7, R21, R0 ;  /* 0x0000000015077220 */ /* 0x001fe20000400000 */
[----:B------:R-:W-:-:S03]  /*0410*/  FADD R0, R9, -R5 ;  /* 0x8000000509007221 */ /* 0x000fc60000000000 */
[C---:B------:R-:W-:Y:S01]  /*0420*/  FMUL R8, R7.reuse, R8 ;  /* 0x0000000807087220 */ /* 0x040fe20000400000 */
[----:B------:R-:W-:Y:S01]  /*0430*/  FMUL R28, R7, R0 ;  /* 0x00000000071c7220 */ /* 0x000fe20000400000 */
[----:B------:R-:W-:Y:S02]  /*0440*/  FSEL R19, R19, 1, P1 ;  /* 0x3f80000013137808 */ /* 0x000fe40000800000 */
[----:B---3--:R-:W-:Y:S01]  /*0450*/  FFMA R0, R20, R8, R23 ;  /* 0x0000000814007223 */ /* 0x008fe20000000017 */
[--C-:B------:R-:W-:Y:S01]  /*0460*/  FADD R10, R10, -R5.reuse ;  /* 0x800000050a0a7221 */ /* 0x100fe20000000000 */
[----:B------:R-:W-:Y:S01]  /*0470*/  FADD R24, R11, -R5 ;  /* 0x800000050b187221 */ /* 0x000fe20000000000 */
[--C-:B------:R-:W-:Y:S01]  /*0480*/  FFMA R5, R20, R28, R23.reuse ;  /* 0x0000001c14057223 */ /* 0x100fe20000000017 */
[----:B------:R-:W-:Y:S01]  /*0490*/  @!P3 FMUL R19, R19, 16777216 ;  /* 0x4b8000001313b820 */ /* 0x000fe20000400000 */
[----:B------:R-:W-:Y:S01]  /*04a0*/  FSETP.GT.AND P1, PT, R0, RZ, PT ;  /* 0x000000ff0000720b */ /* 0x000fe20003f24000 */
[----:B------:R-:W-:Y:S01]  /*04b0*/  FMUL R10, R7, R10 ;  /* 0x0000000a070a7220 */ /* 0x000fe20000400000 */
[--C-:B----4-:R-:W-:Y:S01]  /*04c0*/  FADD R9, R12, -R26.reuse ;  /* 0x8000001a0c097221 */ /* 0x110fe20000000000 */
[----:B-1----:R-:W-:Y:S01]  /*04d0*/  FMUL R8, R16, R19 ;  /* 0x0000001310087220 */ /* 0x002fe20000400000 */
[----:B------:R-:W-:Y:S01]  /*04e0*/  FSETP.GT.AND P0, PT, R5, RZ, PT ;  /* 0x000000ff0500720b */ /* 0x000fe20003f04000 */
[----:B------:R-:W-:Y:S01]  /*04f0*/  FMUL R24, R7, R24 ;  /* 0x0000001807187220 */ /* 0x000fe20000400000 */
[----:B------:R-:W-:Y:S01]  /*0500*/  FFMA R7, R20, R10, R23 ;  /* 0x0000000a14077223 */ /* 0x000fe20000000017 */
[--C-:B------:R-:W-:Y:S01]  /*0510*/  FADD R11, R14, -R26.reuse ;  /* 0x8000001a0e0b7221 */ /* 0x100fe20000000000 */
[----:B------:R-:W-:Y:S01]  /*0520*/  FADD R13, R13, -R26 ;  /* 0x8000001a0d0d7221 */ /* 0x000fe20000000000 */
[----:B------:R-:W-:-:S02]  /*0530*/  FMUL R9, R8, R9 ;  /* 0x0000000908097220 */ /* 0x000fc40000400000 */
[C---:B------:R-:W-:Y:S01]  /*0540*/  FMUL R10, R8.reuse, R11 ;  /* 0x0000000b080a7220 */ /* 0x040fe20000400000 */
[----:B------:R-:W-:Y:S01]  /*0550*/  FMUL R12, R8, R13 ;  /* 0x0000000d080c7220 */ /* 0x000fe20000400000 */
[----:B------:R-:W-:Y:S01]  /*0560*/  FFMA R11, R18, R9, R17 ;  /* 0x00000009120b7223 */ /* 0x000fe20000000011 */
[----:B------:R-:W-:Y:S01]  /*0570*/  FSETP.GT.AND P2, PT, R7, RZ, PT ;  /* 0x000000ff0700720b */ /* 0x000fe20003f44000 */
[----:B------:R-:W-:Y:S01]  /*0580*/  @!P1 FMUL R0, R0, 0.20000000298023223877 ;  /* 0x3e4ccccd00009820 */ /* 0x000fe20000400000 */
[----:B------:R-:W-:Y:S01]  /*0590*/  FFMA R20, R20, R24, R23 ;  /* 0x0000001814147223 */ /* 0x000fe20000000017 */
[--C-:B------:R-:W-:Y:S01]  /*05a0*/  FFMA R12, R18, R12, R17.reuse ;  /* 0x0000000c120c7223 */ /* 0x100fe20000000011 */
[----:B------:R-:W-:Y:S01]  /*05b0*/  @!P0 FMUL R5, R5, 0.20000000298023223877 ;  /* 0x3e4ccccd05058820 */ /* 0x000fe20000400000 */
[----:B------:R-:W-:Y:S02]  /*05c0*/  FSETP.GT.AND P4, PT, R11, RZ, PT ;  /* 0x000000ff0b00720b */ /* 0x000fe40003f84000 */
[----:B------:R-:W-:Y:S01]  /*05d0*/  FSETP.NAN.AND P1, PT, R0, R0, PT ;  /* 0x000000000000720b */ /* 0x000fe20003f28000 */
[----:B------:R-:W-:Y:S01]  /*05e0*/  FFMA R10, R18, R10, R17 ;  /* 0x0000000a120a7223 */ /* 0x000fe20000000011 */
[----:B------:R-:W-:Y:S01]  /*05f0*/  FADD R15, R15, -R26 ;  /* 0x8000001a0f0f7221 */ /* 0x000fe20000000000 */
[----:B------:R-:W-:-:S02]  /*0600*/  FSETP.GT.AND P0, PT, R20, RZ, PT ;  /* 0x000000ff1400720b */ /* 0x000fc40003f04000 */
[----:B------:R-:W-:Y:S02]  /*0610*/  FSETP.GT.AND P6, PT, R12, RZ, PT ;  /* 0x000000ff0c00720b */ /* 0x000fe40003fc4000 */
[CC--:B------:R-:W-:Y:S02]  /*0620*/  FSETP.GT.AND P5, PT, R0.reuse, R5.reuse, PT ;  /* 0x000000050000720b */ /* 0x0c0fe40003fa4000 */
[----:B------:R-:W-:Y:S01]  /*0630*/  FSEL R9, R0, R5, P1 ;  /* 0x0000000500097208 */ /* 0x000fe20000800000 */
[----:B------:R-:W-:Y:S01]  /*0640*/  FMUL R15, R8, R15 ;  /* 0x0000000f080f7220 */ /* 0x000fe20000400000 */
[----:B------:R-:W-:Y:S01]  /*0650*/  FSETP.GT.AND P3, PT, R10, RZ, PT ;  /* 0x000000ff0a00720b */ /* 0x000fe20003f64000 */
[----:B------:R-:W-:Y:S01]  /*0660*/  @!P2 FMUL R7, R7, 0.20000000298023223877 ;  /* 0x3e4ccccd0707a820 */ /* 0x000fe20000400000 */
[----:B------:R-:W-:Y:S01]  /*0670*/  FSEL R8, R0, R9, P5 ;  /* 0x0000000900087208 */ /* 0x000fe20002800000 */
[----:B------:R-:W-:-:S03]  /*0680*/  @!P4 FMUL R11, R11, 0.20000000298023223877 ;  /* 0x3e4ccccd0b0bc820 */ /* 0x000fc60000400000 */
[----:B------:R-:W-:Y:S01]  /*0690*/  FSETP.GT.AND P5, PT, R8, R7, PT ;  /* 0x000000070800720b */ /* 0x000fe20003fa4000 */
[----:B------:R-:W-:Y:S01]  /*06a0*/  @!P6 FMUL R12, R12, 0.20000000298023223877 ;  /* 0x3e4ccccd0c0ce820 */ /* 0x000fe20000400000 */
[----:B------:R-:W-:Y:S01]  /*06b0*/  @!P0 FMUL R20, R20, 0.20000000298023223877 ;  /* 0x3e4ccccd14148820 */ /* 0x000fe20000400000 */
[C---:B------:R-:W-:Y:S01]  /*06c0*/  FSETP.NAN.AND P0, PT, R11.reuse, R11, PT ;  /* 0x0000000b0b00720b */ /* 0x040fe20003f08000 */
[----:B------:R-:W-:Y:S01]  /*06d0*/  FFMA R18, R18, R15, R17 ;  /* 0x0000000f12127223 */ /* 0x000fe20000000011 */
[----:B------:R-:W-:Y:S02]  /*06e0*/  FSETP.NAN.AND P4, PT, R8, R8, PT ;  /* 0x000000080800720b */ /* 0x000fe40003f88000 */
[----:B------:R-:W-:Y:S01]  /*06f0*/  @!P3 FMUL R10, R10, 0.20000000298023223877 ;  /* 0x3e4ccccd0a0ab820 */ /* 0x000fe20000400000 */
[CC--:B------:R-:W-:Y:S02]  /*0700*/  FSETP.GT.AND P3, PT, R11.reuse, R12.reuse, PT ;  /* 0x0000000c0b00720b */ /* 0x0c0fe40003f64000 */
[----:B------:R-:W-:-:S02]  /*0710*/  FSEL R14, R11, R12, P0 ;  /* 0x0000000c0b0e7208 */ /* 0x000fc40000000000 */
[----:B------:R-:W-:Y:S02]  /*0720*/  FSETP.GT.AND P2, PT, R18, RZ, PT ;  /* 0x000000ff1200720b */ /* 0x000fe40003f44000 */
[----:B------:R-:W-:Y:S02]  /*0730*/  FSETP.EQ.OR P1, PT, R0, R5, P1 ;  /* 0x000000050000720b */ /* 0x000fe40000f22400 */
[----:B------:R-:W-:Y:S02]  /*0740*/  @!P5 FSEL R8, R8, R7, P4 ;  /* 0x000000070808d208 */ /* 0x000fe40002000000 */
[C---:B------:R-:W-:Y:S02]  /*0750*/  FSEL R9, R11.reuse, R14, P3 ;  /* 0x0000000e0b097208 */ /* 0x040fe40001800000 */
[----:B------:R-:W-:Y:S02]  /*0760*/  FSETP.EQ.OR P0, PT, R11, R12, P0 ;  /* 0x0000000c0b00720b */ /* 0x000fe40000702400 */
[----:B------:R-:W-:-:S02]  /*0770*/  FSETP.GT.OR P1, PT, R0, R5, P1 ;  /* 0x000000050000720b */ /* 0x000fc40000f24400 */
[----:B------:R-:W-:Y:S02]  /*0780*/  FSETP.GT.AND P3, PT, R8, R20, PT ;  /* 0x000000140800720b */ /* 0x000fe40003f64000 */
[----:B------:R-:W-:Y:S02]  /*0790*/  FSETP.GT.AND P4, PT, R9, R10, PT ;  /* 0x0000000a0900720b */ /* 0x000fe40003f84000 */
[CC--:B------:R-:W-:Y:S02]  /*07a0*/  FSETP.GT.OR P0, PT, R11.reuse, R12.reuse, P0 ;  /* 0x0000000c0b00720b */ /* 0x0c0fe40000704400 */
[----:B------:R-:W-:Y:S02]  /*07b0*/  FSEL R14, R0, R5, P1 ;  /* 0x00000005000e7208 */ /* 0x000fe40000800000 */
[----:B------:R-:W-:Y:S01]  /*07c0*/  LOP3.LUT R5, R2, 0x1, RZ, 0xfc, !PT ;  /* 0x0000000102057812 */ /* 0x000fe200078efcff */
[----:B------:R-:W-:Y:S01]  /*07d0*/  @!P2 FMUL R18, R18, 0.20000000298023223877 ;  /* 0x3e4ccccd1212a820 */ /* 0x000fe20000400000 */
[----:B------:R-:W-:-:S02]  /*07e0*/  FSEL R13, R11, R12, P0 ;  /* 0x0000000c0b0d7208 */ /* 0x000fc40000000000 */
[----:B------:R-:W-:Y:S02]  /*07f0*/  SEL R11, R2, R5, P1 ;  /* 0x00000005020b7207 */ /* 0x000fe40000800000 */
[----:B------:R-:W-:Y:S02]  /*0800*/  FSETP.NAN.AND P1, PT, R8, R8, PT ;  /* 0x000000080800720b */ /* 0x000fe40003f28000 */
[----:B------:R-:W-:Y:S02]  /*0810*/  FSETP.NAN.AND P2, PT, R9, R9, PT ;  /* 0x000000090900720b */ /* 0x000fe40003f48000 */
[----:B------:R-:W-:Y:S02]  /*0820*/  SEL R15, R2, R5, P0 ;  /* 0x00000005020f7207 */ /* 0x000fe40000000000 */
[----:B------:R-:W-:Y:S02]  /*0830*/  FSETP.NAN.AND P0, PT, R14, R14, PT ;  /* 0x0000000e0e00720b */ /* 0x000fe40003f08000 */
[----:B------:R-:W-:-:S02]  /*0840*/  @!P3 FSEL R8, R8, R20, P1 ;  /* 0x000000140808b208 */ /* 0x000fc40000800000 */
[-C--:B------:R-:W-:Y:S02]  /*0850*/  @!P4 FSEL R9, R9, R10.reuse, P2 ;  /* 0x0000000a0909c208 */ /* 0x080fe40001000000 */
[----:B------:R-:W-:Y:S02]  /*0860*/  FSETP.NAN.AND P2, PT, R13, R13, PT ;  /* 0x0000000d0d00720b */ /* 0x000fe40003f48000 */
[CC--:B------:R-:W-:Y:S02]  /*0870*/  FSETP.NAN.AND P3, PT, R7.reuse, R7.reuse, P0 ;  /* 0x000000070700720b */ /* 0x0c0fe40000768000 */
[----:B------:R-:W-:Y:S02]  /*0880*/  FSETP.NUM.AND P1, PT, R7, R7, P0 ;  /* 0x000000070700720b */ /* 0x000fe40000727000 */
[----:B------:R-:W-:Y:S02]  /*0890*/  LOP3.LUT R0, R2, 0x2, RZ, 0xfc, !PT ;  /* 0x0000000202007812 */ /* 0x000fe400078efcff */
[----:B------:R-:W-:-:S02]  /*08a0*/  FSETP.NAN.AND P0, PT, R10, R10, P2 ;  /* 0x0000000a0a00720b */ /* 0x000fc40001708000 */
[----:B------:R-:W-:Y:S02]  /*08b0*/  FSETP.GT.AND P4, PT, R9, R18, PT ;  /* 0x000000120900720b */ /* 0x000fe40003f84000 */
[-C--:B------:R-:W-:Y:S02]  /*08c0*/  FSETP.EQ.OR P3, PT, R14, R7.reuse, P3 ;  /* 0x000000070e00720b */ /* 0x080fe40001f62400 */
[-C--:B------:R-:W-:Y:S02]  /*08d0*/  FSETP.NUM.AND P2, PT, R10, R10.reuse, P2 ;  /* 0x0000000a0a00720b */ /* 0x080fe40001747000 */
[----:B------:R-:W-:Y:S02]  /*08e0*/  FSETP.EQ.OR P0, PT, R13, R10, P0 ;  /* 0x0000000a0d00720b */ /* 0x000fe40000702400 */
[----:B------:R-:W-:Y:S02]  /*08f0*/  FSETP.GT.OR P1, PT, R14, R7, P1 ;  /* 0x000000070e00720b */ /* 0x000fe40000f24400 */
[----:B------:R-:W-:-:S02]  /*0900*/  ISETP.LT.U32.AND P3, PT, R11, R0, P3 ;  /* 0x000000000b00720c */ /* 0x000fc40001f61070 */
[----:B------:R-:W-:Y:S02]  /*0910*/  FSETP.GT.OR P2, PT, R13, R10, P2 ;  /* 0x0000000a0d00720b */ /* 0x000fe40001744400 */
[----:B------:R-:W-:Y:S02]  /*0920*/  ISETP.LT.U32.AND P0, PT, R15, R0, P0 ;  /* 0x000000000f00720c */ /* 0x000fe40000701070 */
[----:B------:R-:W-:Y:S02]  /*0930*/  PLOP3.LUT P1, PT, P1, P3, PT, 0xa8, 0x0 ;  /* 0x000000000000781c */ /* 0x000fe40000f27570 */
[----:B------:R-:W-:Y:S02]  /*0940*/  FSETP.NAN.AND P5, PT, R9, R9, PT ;  /* 0x000000090900720b */ /* 0x000fe40003fa8000 */
[----:B------:R-:W-:Y:S02]  /*0950*/  PLOP3.LUT P0, PT, P2, P0, PT, 0xa8, 0x0 ;  /* 0x000000000000781c */ /* 0x000fe40001701570 */
[----:B------:R-:W-:-:S02]  /*0960*/  FSEL R7, R14, R7, P1 ;  /* 0x000000070e077208 */ /* 0x000fc40000800000 */
[----:B------:R-:W-:Y:S02]  /*0970*/  @!P4 FSEL R9, R9, R18, P5 ;  /* 0x000000120909c208 */ /* 0x000fe40002800000 */
[----:B------:R-:W-:Y:S02]  /*0980*/  FSEL R13, R13, R10, P0 ;  /* 0x0000000a0d0d7208 */ /* 0x000fe40000000000 */
[----:B------:R-:W-:Y:S01]  /*0990*/  FSETP.NAN.AND P2, PT, R7, R7, PT ;  /* 0x000000070700720b */ /* 0x000fe20003f48000 */
[----:B------:R-:W0:Y:S01]  /*09a0*/  SHFL.BFLY PT, R5, R8, 0x8, 0x1f ;  /* 0x0d001f0008057f89 */ /* 0x000e2200000e0000 */
[-C--:B------:R-:W-:Y:S02]  /*09b0*/  SEL R11, R11, R0.reuse, P1 ;  /* 0x000000000b0b7207 */ /* 0x080fe40000800000 */
[----:B------:R-:W-:Y:S02]  /*09c0*/  SEL R15, R15, R0, P0 ;  /* 0x000000000f0f7207 */ /* 0x000fe40000000000 */
[----:B------:R-:W1:Y:S01]  /*09d0*/  SHFL.BFLY PT, R0, R9, 0x8, 0x1f ;  /* 0x0d001f0009007f89 */ /* 0x000e6200000e0000 */
[----:B------:R-:W-:-:S02]  /*09e0*/  FSETP.NAN.AND P3, PT, R13, R13, PT ;  /* 0x0000000d0d00720b */ /* 0x000fc40003f68000 */
[----:B------:R-:W-:Y:S02]  /*09f0*/  FSETP.NAN.AND P1, PT, R20, R20, P2 ;  /* 0x000000141400720b */ /* 0x000fe40001728000 */
[----:B------:R-:W-:Y:S02]  /*0a00*/  LOP3.LUT R2, R2, 0x3, RZ, 0xfc, !PT ;  /* 0x0000000302027812 */ /* 0x000fe400078efcff */
[----:B------:R-:W-:Y:S02]  /*0a10*/  FSETP.NAN.AND P0, PT, R18, R18, P3 ;  /* 0x000000121200720b */ /* 0x000fe40001f08000 */
[-C--:B------:R-:W-:Y:S02]  /*0a20*/  FSETP.NUM.AND P2, PT, R20, R20.reuse, P2 ;  /* 0x000000141400720b */ /* 0x080fe40001747000 */
[----:B------:R-:W-:Y:S02]  /*0a30*/  FSETP.EQ.OR P1, PT, R7, R20, P1 ;  /* 0x000000140700720b */ /* 0x000fe40000f22400 */
[----:B------:R-:W-:-:S02]  /*0a40*/  FSETP.NUM.AND P3, PT, R18, R18, P3 ;  /* 0x000000121200720b */ /* 0x000fc40001f67000 */
[----:B------:R-:W-:Y:S02]  /*0a50*/  FSETP.EQ.OR P0, PT, R13, R18, P0 ;  /* 0x000000120d00720b */ /* 0x000fe40000702400 */
[----:B------:R-:W-:Y:S02]  /*0a60*/  FSETP.GT.OR P2, PT, R7, R20, P2 ;  /* 0x000000140700720b */ /* 0x000fe40001744400 */
[----:B------:R-:W-:Y:S02]  /*0a70*/  ISETP.LT.U32.AND P1, PT, R11, R2, P1 ;  /* 0x000000020b00720c */ /* 0x000fe40000f21070 */
[----:B------:R-:W-:Y:S02]  /*0a80*/  FSETP.GT.OR P3, PT, R13, R18, P3 ;  /* 0x000000120d00720b */ /* 0x000fe40001f64400 */
[----:B------:R-:W-:Y:S02]  /*0a90*/  ISETP.LT.U32.AND P0, PT, R15, R2, P0 ;  /* 0x000000020f00720c */ /* 0x000fe40000701070 */
[----:B------:R-:W-:-:S02]  /*0aa0*/  PLOP3.LUT P1, PT, P2, P1, PT, 0xa8, 0x0 ;  /* 0x000000000000781c */ /* 0x000fc40001723570 */
[----:B------:R-:W-:Y:S02]  /*0ab0*/  PLOP3.LUT P0, PT, P3, P0, PT, 0xa8, 0x0 ;  /* 0x000000000000781c */ /* 0x000fe40001f01570 */
[----:B------:R-:W-:Y:S02]  /*0ac0*/  FSEL R7, R7, R20, P1 ;  /* 0x0000001407077208 */ /* 0x000fe40000800000 */
[----:B------:R-:W-:Y:S02]  /*0ad0*/  FSEL R13, R13, R18, P0 ;  /* 0x000000120d0d7208 */ /* 0x000fe40000000000 */
[----:B0-----:R-:W-:Y:S01]  /*0ae0*/  FSETP.GT.AND P4, PT, R8, R5, PT ;  /* 0x000000050800720b */ /* 0x001fe20003f84000 */
[----:B------:R-:W0:Y:S01]  /*0af0*/  SHFL.BFLY PT, R10, R7, 0x8, 0x1f ;  /* 0x0d001f00070a7f89 */ /* 0x000e2200000e0000 */
[----:B-1----:R-:W-:Y:S02]  /*0b00*/  FSETP.GT.AND P2, PT, R9, R0, PT ;  /* 0x000000000900720b */ /* 0x002fe40003f44000 */
[-C--:B------:R-:W-:Y:S01]  /*0b10*/  SEL R15, R15, R2.reuse, P0 ;  /* 0x000000020f0f7207 */ /* 0x080fe20000000000 */
[----:B------:R-:W1:Y:S01]  /*0b20*/  SHFL.BFLY PT, R12, R13, 0x8, 0x1f ;  /* 0x0d001f000d0c7f89 */ /* 0x000e6200000e0000 */
[----:B------:R-:W-:-:S02]  /*0b30*/  SEL R2, R11, R2, P1 ;  /* 0x000000020b027207 */ /* 0x000fc40000800000 */
[----:B------:R-:W-:-:S03]  /*0b40*/  FSETP.NAN.AND P5, PT, R8, R8, PT ;  /* 0x000000080800720b */ /* 0x000fc60003fa8000 */
[----:B------:R-:W2:Y:S01]  /*0b50*/  SHFL.BFLY PT, R11, R2, 0x8, 0x1f ;  /* 0x0d001f00020b7f89 */ /* 0x000ea200000e0000 */
[----:B------:R-:W-:-:S03]  /*0b60*/  FSETP.NAN.AND P0, PT, R9, R9, PT ;  /* 0x000000090900720b */ /* 0x000fc60003f08000 */
[----:B------:R-:W3:Y:S01]  /*0b70*/  SHFL.BFLY PT, R14, R15, 0x8, 0x1f ;  /* 0x0d001f000f0e7f89 */ /* 0x000ee200000e0000 */
[----:B------:R-:W-:Y:S02]  /*0b80*/  @!P4 FSEL R8, R8, R5, P5 ;  /* 0x000000050808c208 */ /* 0x000fe40002800000 */
[----:B------:R-:W-:Y:S02]  /*0b90*/  @!P2 FSEL R9, R9, R0, P0 ;  /* 0x000000000909a208 */ /* 0x000fe40000000000 */
[----:B------:R-:W-:Y:S01]  /*0ba0*/  FSETP.NAN.AND P2, PT, R7, R7, PT ;  /* 0x000000070700720b */ /* 0x000fe20003f48000 */
[----:B------:R-:W4:Y:S04]  /*0bb0*/  SHFL.BFLY PT, R5, R8, 0x4, 0x1f ;  /* 0x0c801f0008057f89 */ /* 0x000f2800000e0000 */
[----:B------:R-:W5:Y:S01]  /*0bc0*/  SHFL.BFLY PT, R0, R9, 0x4, 0x1f ;  /* 0x0c801f0009007f89 */ /* 0x000f6200000e0000 */
[----:B------:R-:W-:-:S02]  /*0bd0*/  FSETP.NAN.AND P3, PT, R13, R13, PT ;  /* 0x0000000d0d00720b */ /* 0x000fc40003f68000 */
[----:B0-----:R-:W-:Y:S02]  /*0be0*/  FSETP.NAN.AND P1, PT, R10, R10, P2 ;  /* 0x0000000a0a00720b */ /* 0x001fe40001728000 */
[----:B-1----:R-:W-:Y:S02]  /*0bf0*/  FSETP.NAN.AND P0, PT, R12, R12, P3 ;  /* 0x0000000c0c00720b */ /* 0x002fe40001f08000 */
[-C--:B------:R-:W-:Y:S02]  /*0c00*/  FSETP.NUM.AND P2, PT, R10, R10.reuse, P2 ;  /* 0x0000000a0a00720b */ /* 0x080fe40001747000 */
[----:B------:R-:W-:Y:S02]  /*0c10*/  FSETP.EQ.OR P1, PT, R7, R10, P1 ;  /* 0x0000000a0700720b */ /* 0x000fe40000f22400 */
[-C--:B------:R-:W-:Y:S02]  /*0c20*/  FSETP.NUM.AND P3, PT, R12, R12.reuse, P3 ;  /* 0x0000000c0c00720b */ /* 0x080fe40001f67000 */
[----:B------:R-:W-:-:S02]  /*0c30*/  FSETP.EQ.OR P0, PT, R13, R12, P0 ;  /* 0x0000000c0d00720b */ /* 0x000fc40000702400 */
[----:B------:R-:W-:Y:S02]  /*0c40*/  FSETP.GT.OR P2, PT, R7, R10, P2 ;  /* 0x0000000a0700720b */ /* 0x000fe40001744400 */
[----:B--2---:R-:W-:Y:S02]  /*0c50*/  ISETP.LT.AND P1, PT, R2, R11, P1 ;  /* 0x0000000b0200720c */ /* 0x004fe40000f21270 */
[----:B------:R-:W-:Y:S02]  /*0c60*/  FSETP.GT.OR P3, PT, R13, R12, P3 ;  /* 0x0000000c0d00720b */ /* 0x000fe40001f64400 */
[----:B---3--:R-:W-:Y:S02]  /*0c70*/  ISETP.LT.AND P0, PT, R15, R14, P0 ;  /* 0x0000000e0f00720c */ /* 0x008fe40000701270 */
[----:B------:R-:W-:Y:S02]  /*0c80*/  PLOP3.LUT P1, PT, P2, P1, PT, 0xa8, 0x0 ;  /* 0x000000000000781c */ /* 0x000fe40001723570 */
[----:B------:R-:W-:-:S02]  /*0c90*/  PLOP3.LUT P0, PT, P3, P0, PT, 0xa8, 0x0 ;  /* 0x000000000000781c */ /* 0x000fc40001f01570 */
[----:B------:R-:W-:Y:S02]  /*0ca0*/  FSEL R7, R7, R10, P1 ;  /* 0x0000000a07077208 */ /* 0x000fe40000800000 */
[----:B----4-:R-:W-:Y:S02]  /*0cb0*/  FSETP.GT.AND P4, PT, R8, R5, PT ;  /* 0x000000050800720b */ /* 0x010fe40003f84000 */
[----:B-----5:R-:W-:Y:S01]  /*0cc0*/  FSETP.GT.AND P2, PT, R9, R0, PT ;  /* 0x000000000900720b */ /* 0x020fe20003f44000 */
[----:B------:R-:W0:Y:S01]  /*0cd0*/  SHFL.BFLY PT, R10, R7, 0x4, 0x1f ;  /* 0x0c801f00070a7f89 */ /* 0x000e2200000e0000 */
[----:B------:R-:W-:Y:S02]  /*0ce0*/  FSEL R12, R13, R12, P0 ;  /* 0x0000000c0d0c7208 */ /* 0x000fe40000000000 */
[----:B------:R-:W-:-:S03]  /*0cf0*/  SEL R2, R2, R11, P1 ;  /* 0x0000000b02027207 */ /* 0x000fc60000800000 */
[----:B------:R-:W1:Y:S01]  /*0d00*/  SHFL.BFLY PT, R13, R12, 0x4, 0x1f ;  /* 0x0c801f000c0d7f89 */ /* 0x000e6200000e0000 */
[----:B------:R-:W-:Y:S02]  /*0d10*/  SEL R14, R15, R14, P0 ;  /* 0x0000000e0f0e7207 */ /* 0x000fe40000000000 */
[C---:B------:R-:W-:Y:S01]  /*0d20*/  FSETP.NAN.AND P5, PT, R8.reuse, R8, PT ;  /* 0x000000080800720b */ /* 0x040fe20003fa8000 */
[----:B------:R-:W2:Y:S01]  /*0d30*/  SHFL.BFLY PT, R11, R2, 0x4, 0x1f ;  /* 0x0c801f00020b7f89 */ /* 0x000ea200000e0000 */
[C---:B------:R-:W-:Y:S02]  /*0d40*/  FSETP.NAN.AND P0, PT, R9.reuse, R9, PT ;  /* 0x000000090900720b */ /* 0x040fe40003f08000 */
[----:B------:R-:W-:Y:S01]  /*0d50*/  @!P4 FSEL R8, R8, R5, P5 ;  /* 0x000000050808c208 */ /* 0x000fe20002800000 */
[----:B------:R-:W3:Y:S01]  /*0d60*/  SHFL.BFLY PT, R15, R14, 0x4, 0x1f ;  /* 0x0c801f000e0f7f89 */ /* 0x000ee200000e0000 */
[----:B------:R-:W-:-:S03]  /*0d70*/  @!P2 FSEL R9, R9, R0, P0 ;  /* 0x000000000909a208 */ /* 0x000fc60000000000 */
[----:B------:R-:W4:Y:S04]  /*0d80*/  SHFL.BFLY PT, R5, R8, 0x2, 0x1f ;  /* 0x0c401f0008057f89 */ /* 0x000f2800000e0000 */
[----:B------:R-:W5:Y:S01]  /*0d90*/  SHFL.BFLY PT, R0, R9, 0x2, 0x1f ;  /* 0x0c401f0009007f89 */ /* 0x000f6200000e0000 */
[----:B------:R-:W-:Y:S02]  /*0da0*/  FSETP.NAN.AND P2, PT, R7, R7, PT ;  /* 0x000000070700720b */ /* 0x000fe40003f48000 */
[----:B------:R-:W-:Y:S02]  /*0db0*/  FSETP.NAN.AND P3, PT, R12, R12, PT ;  /* 0x0000000c0c00720b */ /* 0x000fe40003f68000 */
[CC--:B0-----:R-:W-:Y:S02]  /*0dc0*/  FSETP.NAN.AND P1, PT, R10.reuse, R10.reuse, P2 ;  /* 0x0000000a0a00720b */ /* 0x0c1fe40001728000 */
[----:B------:R-:W-:-:S02]  /*0dd0*/  FSETP.NUM.AND P2, PT, R10, R10, P2 ;  /* 0x0000000a0a00720b */ /* 0x000fc40001747000 */
[-C--:B-1----:R-:W-:Y:S02]  /*0de0*/  FSETP.NAN.AND P0, PT, R13, R13.reuse, P3 ;  /* 0x0000000d0d00720b */ /* 0x082fe40001f08000 */
[-C--:B------:R-:W-:Y:S02]  /*0df0*/  FSETP.EQ.OR P1, PT, R7, R10.reuse, P1 ;  /* 0x0000000a0700720b */ /* 0x080fe40000f22400 */
[-C--:B------:R-:W-:Y:S02]  /*0e00*/  FSETP.NUM.AND P3, PT, R13, R13.reuse, P3 ;  /* 0x0000000d0d00720b */ /* 0x080fe40001f67000 */
[----:B------:R-:W-:Y:S02]  /*0e10*/  FSETP.EQ.OR P0, PT, R12, R13, P0 ;  /* 0x0000000d0c00720b */ /* 0x000fe40000702400 */
[----:B------:R-:W-:Y:S02]  /*0e20*/  FSETP.GT.OR P2, PT, R7, R10, P2 ;  /* 0x0000000a0700720b */ /* 0x000fe40001744400 */
[----:B--2---:R-:W-:-:S02]  /*0e30*/  ISETP.LT.AND P1, PT, R2, R11, P1 ;  /* 0x0000000b0200720c */ /* 0x004fc40000f21270 */
[----:B------:R-:W-:Y:S02]  /*0e40*/  FSETP.GT.OR P3, PT, R12, R13, P3 ;  /* 0x0000000d0c00720b */ /* 0x000fe40001f64400 */
[----:B---3--:R-:W-:Y:S02]  /*0e50*/  ISETP.LT.AND P0, PT, R14, R15, P0 ;  /* 0x0000000f0e00720c */ /* 0x008fe40000701270 */
[----:B------:R-:W-:Y:S02]  /*0e60*/  PLOP3.LUT P1, PT, P2, P1, PT, 0xa8, 0x0 ;  /* 0x000000000000781c */ /* 0x000fe40001723570 */
[----:B----4-:R-:W-:Y:S02]  /*0e70*/  FSETP.GT.AND P4, PT, R8, R5, PT ;  /* 0x000000050800720b */ /* 0x010fe40003f84000 */
[----:B------:R-:W-:Y:S02]  /*0e80*/  PLOP3.LUT P0, PT, P3, P0, PT, 0xa8, 0x0 ;  /* 0x000000000000781c */ /* 0x000fe40001f01570 */
[----:B------:R-:W-:-:S02]  /*0e90*/  FSEL R7, R7, R10, P1 ;  /* 0x0000000a07077208 */ /* 0x000fc40000800000 */
[C---:B-----5:R-:W-:Y:S02]  /*0ea0*/  FSETP.GT.AND P2, PT, R9.reuse, R0, PT ;  /* 0x000000000900720b */ /* 0x060fe40003f44000 */
[----:B------:R-:W-:Y:S02]  /*0eb0*/  FSEL R13, R12, R13, P0 ;  /* 0x0000000d0c0d7208 */ /* 0x000fe40000000000 */
[----:B------:R-:W0:Y:S01]  /*0ec0*/  SHFL.BFLY PT, R12, R7, 0x2, 0x1f ;  /* 0x0c401f00070c7f89 */ /* 0x000e2200000e0000 */
[----:B------:R-:W-:Y:S02]  /*0ed0*/  SEL R14, R14, R15, P0 ;  /* 0x0000000f0e0e7207 */ /* 0x000fe40000000000 */
[----:B------:R-:W-:Y:S01]  /*0ee0*/  SEL R2, R2, R11, P1 ;  /* 0x0000000b02027207 */ /* 0x000fe20000800000 */
[----:B------:R-:W1:Y:S01]  /*0ef0*/  SHFL.BFLY PT, R16, R13, 0x2, 0x1f ;  /* 0x0c401f000d107f89 */ /* 0x000e6200000e0000 */
[C---:B------:R-:W-:Y:S02]  /*0f00*/  FSETP.NAN.AND P5, PT, R8.reuse, R8, PT ;  /* 0x000000080800720b */ /* 0x040fe40003fa8000 */
[----:B------:R-:W-:Y:S01]  /*0f10*/  FSETP.NAN.AND P0, PT, R9, R9, PT ;  /* 0x000000090900720b */ /* 0x000fe20003f08000 */
[----:B------:R-:W2:Y:S01]  /*0f20*/  SHFL.BFLY PT, R11, R2, 0x2, 0x1f ;  /* 0x0c401f00020b7f89 */ /* 0x000ea200000e0000 */
[----:B------:R-:W-:-:S02]  /*0f30*/  @!P4 FSEL R8, R8, R5, P5 ;  /* 0x000000050808c208 */ /* 0x000fc40002800000 */
[----:B------:R-:W-:Y:S01]  /*0f40*/  @!P2 FSEL R9, R9, R0, P0 ;  /* 0x000000000909a208 */ /* 0x000fe20000000000 */
[----:B------:R-:W-:Y:S04]  /*0f50*/  SHFL.BFLY PT, R15, R14, 0x2, 0x1f ;  /* 0x0c401f000e0f7f89 */ /* 0x000fe800000e0000 */
[----:B------:R-:W3:Y:S04]  /*0f60*/  SHFL.BFLY PT, R5, R8, 0x1, 0x1f ;  /* 0x0c201f0008057f89 */ /* 0x000ee800000e0000 */
[----:B------:R-:W4:Y:S01]  /*0f70*/  SHFL.BFLY PT, R10, R9, 0x1, 0x1f ;  /* 0x0c201f00090a7f89 */ /* 0x000f2200000e0000 */
[----:B------:R-:W5:Y:S01]  /*0f80*/  S2UR UR5, SR_CgaCtaId ;  /* 0x00000000000579c3 */ /* 0x000f620000008800 */
[----:B------:R-:W-:-:S02]  /*0f90*/  FSETP.NAN.AND P2, PT, R7, R7, PT ;  /* 0x000000070700720b */ /* 0x000fc40003f48000 */
[----:B------:R-:W-:Y:S02]  /*0fa0*/  FSETP.NAN.AND P3, PT, R13, R13, PT ;  /* 0x0000000d0d00720b */ /* 0x000fe40003f68000 */
[CC--:B0-----:R-:W-:Y:S02]  /*0fb0*/  FSETP.NAN.AND P1, PT, R12.reuse, R12.reuse, P2 ;  /* 0x0000000c0c00720b */ /* 0x0c1fe40001728000 */
[-C--:B------:R-:W-:Y:S02]  /*0fc0*/  FSETP.NUM.AND P2, PT, R12, R12.reuse, P2 ;  /* 0x0000000c0c00720b */ /* 0x080fe40001747000 */
[C---:B------:R-:W-:Y:S02]  /*0fd0*/  FSETP.EQ.OR P1, PT, R7.reuse, R12, P1 ;  /* 0x0000000c0700720b */ /* 0x040fe40000f22400 */
[----:B-1----:R-:W-:Y:S02]  /*0fe0*/  FSETP.NAN.AND P0, PT, R16, R16, P3 ;  /* 0x000000101000720b */ /* 0x002fe40001f08000 */
[----:B------:R-:W-:-:S02]  /*0ff0*/  FSETP.GT.OR P2, PT, R7, R12, P2 ;  /* 0x0000000c0700720b */ /* 0x000fc40001744400 */
[----:B--2---:R-:W-:Y:S02]  /*1000*/  ISETP.LT.AND P1, PT, R2, R11, P1 ;  /* 0x0000000b0200720c */ /* 0x004fe40000f21270 */
[-C--:B------:R-:W-:Y:S02]  /*1010*/  FSETP.NUM.AND P3, PT, R16, R16.reuse, P3 ;  /* 0x000000101000720b */ /* 0x080fe40001f67000 */
[CC--:B------:R-:W-:Y:S02]  /*1020*/  FSETP.EQ.OR P0, PT, R13.reuse, R16.reuse, P0 ;  /* 0x000000100d00720b */ /* 0x0c0fe40000702400 */
[----:B------:R-:W-:Y:S02]  /*1030*/  PLOP3.LUT P1, PT, P2, P1, PT, 0xa8, 0x0 ;  /* 0x000000000000781c */ /* 0x000fe40001723570 */
[----:B---3--:R-:W-:Y:S02]  /*1040*/  FSETP.GT.AND P4, PT, R8, R5, PT ;  /* 0x000000050800720b */ /* 0x008fe40003f84000 */
[----:B------:R-:W-:-:S02]  /*1050*/  FSETP.GT.OR P3, PT, R13, R16, P3 ;  /* 0x000000100d00720b */ /* 0x000fc40001f64400 */
[-C--:B------:R-:W-:Y:S02]  /*1060*/  ISETP.LT.AND P0, PT, R14, R15.reuse, P0 ;  /* 0x0000000f0e00720c */ /* 0x080fe40000701270 */
[----:B----4-:R-:W-:Y:S01]  /*1070*/  FSETP.GT.AND P2, PT, R9, R10, PT ;  /* 0x0000000a0900720b */ /* 0x010fe20003f44000 */
[----:B------:R-:W-:Y:S01]  /*1080*/  UMOV UR4, 0x400 ;  /* 0x0000040000047882 */ /* 0x000fe20000000000 */
[----:B------:R-:W-:Y:S01]  /*1090*/  PLOP3.LUT P0, PT, P3, P0, PT, 0xa8, 0x0 ;  /* 0x000000000000781c */ /* 0x000fe20001f01570 */
[----:B-----5:R-:W-:Y:S01]  /*10a0*/  UPRMT UR4, UR5, 0x654, UR4 ;  /* 0x0000065405047896 */ /* 0x020fe20008000004 */
[----:B------:R-:W-:Y:S02]  /*10b0*/  FSETP.NAN.AND P5, PT, R8, R8, PT ;  /* 0x000000080800720b */ /* 0x000fe40003fa8000 */
[----:B------:R-:W-:Y:S02]  /*10c0*/  SEL R0, R14, R15, P0 ;  /* 0x0000000f0e007207 */ /* 0x000fe40000000000 */
[----:B------:R-:W-:-:S02]  /*10d0*/  FSEL R16, R13, R16, P0 ;  /* 0x000000100d107208 */ /* 0x000fc40000000000 */
[C---:B------:R-:W-:Y:S02]  /*10e0*/  FSETP.NAN.AND P0, PT, R9.reuse, R9, PT ;  /* 0x000000090900720b */ /* 0x040fe40003f08000 */
[----:B------:R-:W-:Y:S02]  /*10f0*/  SEL R14, R2, R11, P1 ;  /* 0x0000000b020e7207 */ /* 0x000fe40000800000 */
[----:B------:R-:W-:Y:S02]  /*1100*/  @!P4 SEL R8, R8, R5, P5 ;  /* 0x000000050808c207 */ /* 0x000fe40002800000 */
[----:B------:R-:W-:Y:S02]  /*1110*/  LEA R11, R4, UR4, 0x2 ;  /* 0x00000004040b7c11 */ /* 0x000fe4000f8e10ff */
[----:B------:R-:W-:Y:S02]  /*1120*/  @!P2 SEL R9, R9, R10, P0 ;  /* 0x0000000a0909a207 */ /* 0x000fe40000000000 */
[----:B------:R-:W-:Y:S01]  /*1130*/  FSEL R12, R7, R12, P1 ;  /* 0x0000000c070c7208 */ /* 0x000fe20000800000 */
[----:B------:R-:W-:Y:S01]  /*1140*/  STS [R11], R8 ;  /* 0x000000080b007388 */ /* 0x000fe20000000800 */
[----:B------:R-:W-:Y:S01]  /*1150*/  LOP3.LUT R2, R6, 0x1f, RZ, 0xc0, !PT ;  /* 0x0000001f06027812 */ /* 0x000fe200078ec0ff */
[----:B------:R-:W0:Y:S02]  /*1160*/  LDC.64 R4, c[0x0][0x238] ;  /* 0x00008e00ff047b82 */ /* 0x000e240000000a00 */
[----:B------:R-:W-:Y:S04]  /*1170*/  STS [R11+0x40], R9 ;  /* 0x000040090b007388 */ /* 0x000fe80000000800 */
[----:B------:R-:W1:Y:S01]  /*1180*/  SHFL.BFLY PT, R7, R0, 0x1, 0x1f ;  /* 0x0c201f0000077f89 */ /* 0x000e6200000e0000 */
[----:B------:R-:W-:Y:S01]  /*1190*/  LEA R10, R2, UR4, 0x2 ;  /* 0x00000004020a7c11 */ /* 0x000fe2000f8e10ff */
[----:B------:R-:W-:Y:S06]  /*11a0*/  BAR.SYNC.DEFER_BLOCKING 0x0 ;  /* 0x0000000000007b1d */ /* 0x000fec0000010000 */
[----:B------:R-:W2:Y:S04]  /*11b0*/  SHFL.BFLY PT, R19, R16, 0x1, 0x1f ;  /* 0x0c201f0010137f89 */ /* 0x000ea800000e0000 */
[----:B------:R-:W3:Y:S04]  /*11c0*/  SHFL.BFLY PT, R17, R14, 0x1, 0x1f ;  /* 0x0c201f000e117f89 */ /* 0x000ee800000e0000 */
[----:B------:R-:W4:Y:S04]  /*11d0*/  SHFL.BFLY PT, R15, R12, 0x1, 0x1f ;  /* 0x0c201f000c0f7f89 */ /* 0x000f2800000e0000 */
[----:B------:R-:W5:Y:S01]  /*11e0*/  LDS R13, [R10] ;  /* 0x000000000a0d7984 */ /* 0x000f620000000800 */
[----:B-1----:R-:W-:-:S02]  /*11f0*/  ISETP.GE.AND P6, PT, R0, R7, PT ;  /* 0x000000070000720c */ /* 0x002fc40003fc6270 */
[----:B------:R-:W-:Y:S02]  /*1200*/  FSETP.NAN.AND P2, PT, R16, R16, PT ;  /* 0x000000101000720b */ /* 0x000fe40003f48000 */
[----:B------:R-:W-:Y:S02]  /*1210*/  FSETP.NAN.AND P4, PT, R12, R12, PT ;  /* 0x0000000c0c00720b */ /* 0x000fe40003f88000 */
[----:B------:R-:W-:Y:S02]  /*1220*/  SEL R2, R0, R7, P2 ;  /* 0x0000000700027207 */ /* 0x000fe40001000000 */
[----:B--2---:R-:W-:Y:S02]  /*1230*/  FSETP.NAN.AND P1, PT, R19, R19, PT ;  /* 0x000000131300720b */ /* 0x004fe40003f28000 */
[----:B---3--:R-:W-:Y:S02]  /*1240*/  ISETP.GE.AND P5, PT, R14, R17, PT ;  /* 0x000000110e00720c */ /* 0x008fe40003fa6270 */
[----:B------:R-:W-:-:S02]  /*1250*/  FSETP.NEU.AND P0, PT, R16, R19, PT ;  /* 0x000000131000720b */ /* 0x000fc40003f0d000 */
[----:B------:R-:W-:Y:S02]  /*1260*/  SEL R9, R2, R7, P1 ;  /* 0x0000000702097207 */ /* 0x000fe40000800000 */
[----:B----4-:R-:W-:Y:S02]  /*1270*/  FSETP.NAN.AND P3, PT, R15, R15, PT ;  /* 0x0000000f0f00720b */ /* 0x010fe40003f68000 */
[----:B------:R-:W-:Y:S02]  /*1280*/  SEL R2, R14, R17, P4 ;  /* 0x000000110e027207 */ /* 0x000fe40002000000 */
[----:B------:R-:W-:Y:S02]  /*1290*/  @!P6 SEL R7, R0, R9, !P0 ;  /* 0x000000090007e207 */ /* 0x000fe40004000000 */
[----:B------:R-:W-:Y:S02]  /*12a0*/  FSETP.NEU.AND P6, PT, R12, R15, PT ;  /* 0x0000000f0c00720b */ /* 0x000fe40003fcd000 */
[----:B------:R-:W-:-:S02]  /*12b0*/  SEL R9, R2, R17, P3 ;  /* 0x0000001102097207 */ /* 0x000fc40001800000 */
[----:B------:R-:W-:Y:S02]  /*12c0*/  LOP3.LUT P0, RZ, R6, 0xe0, RZ, 0xc0, !PT ;  /* 0x000000e006ff7812 */ /* 0x000fe4000780c0ff */
[----:B------:R-:W-:Y:S02]  /*12d0*/  @!P5 SEL R17, R14, R9, !P6 ;  /* 0x000000090e11d207 */ /* 0x000fe40007000000 */
[----:B------:R-:W-:Y:S02]  /*12e0*/  LOP3.LUT R9, R3, 0x1f, R6, 0xf8, !PT ;  /* 0x0000001f03097812 */ /* 0x000fe400078ef806 */
[----:B------:R-:W-:Y:S01]  /*12f0*/  FSETP.GT.AND P5, PT, R12, R15, PT ;  /* 0x0000000f0c00720b */ /* 0x000fe20003fa4000 */
[----:B------:R-:W1:Y:S02]  /*1300*/  LDC.64 R2, c[0x0][0x240] ;  /* 0x00009000ff027b82 */ /* 0x000e640000000a00 */
[----:B0-----:R-:W-:-:S05]  /*1310*/  IMAD.WIDE R4, R9, 0x4, R4 ;  /* 0x0000000409047825 */ /* 0x001fca00078e0204 */
[----:B-----5:R-:W-:Y:S01]  /*1320*/  @!P0 STG.E desc[UR6][R4.64], R13 ;  /* 0x0000000d04008986 */ /* 0x020fe2000c101906 */
[----:B------:R-:W-:Y:S01]  /*1330*/  BAR.SYNC.DEFER_BLOCKING 0x0 ;  /* 0x0000000000007b1d */ /* 0x000fe20000010000 */
[----:B------:R-:W-:Y:S02]  /*1340*/  FSETP.GT.AND P6, PT, R16, R19, PT ;  /* 0x000000131000720b */ /* 0x000fe40003fc4000 */
[----:B------:R-:W-:Y:S02]  /*1350*/  @P4 SEL R17, R17, R14, P3 ;  /* 0x0000000e11114207 */ /* 0x000fe40001800000 */
[----:B------:R-:W-:Y:S02]  /*1360*/  @P2 SEL R7, R7, R0, P1 ;  /* 0x0000000007072207 */ /* 0x000fe40000800000 */
[----:B------:R-:W-:Y:S02]  /*1370*/  SEL R14, R14, R17, P5 ;  /* 0x000000110e0e7207 */ /* 0x000fe40002800000 */
[----:B------:R-:W-:-:S03]  /*1380*/  SEL R0, R0, R7, P6 ;  /* 0x0000000700007207 */ /* 0x000fc60003000000 */
[----:B------:R-:W-:Y:S04]  /*1390*/  STS [R11], R14 ;  /* 0x0000000e0b007388 */ /* 0x000fe80000000800 */
[----:B------:R-:W-:Y:S01]  /*13a0*/  STS [R11+0x40], R0 ;  /* 0x000040000b007388 */ /* 0x000fe20000000800 */
[----:B------:R-:W-:Y:S06]  /*13b0*/  BAR.SYNC.DEFER_BLOCKING 0x0 ;  /* 0x0000000000007b1d */ /* 0x000fec0000010000 */
[----:B------:R-:W0:Y:S01]  /*13c0*/  LDS R6, [R10] ;  /* 0x000000000a067984 */ /* 0x000e220000000800 */
[----:B-1----:R-:W-:Y:S01]  /*13d0*/  IMAD.WIDE R2, R9, 0x8, R2 ;  /* 0x0000000809027825 */ /* 0x002fe200078e0202 */
[----:B0-----:R-:W-:Y:S01]  /*13e0*/  SHF.R.S32.HI R7, RZ, 0x1f, R6 ;  /* 0x0000001fff077819 */ /* 0x001fe20000011406 */
[----:B------:R-:W-:Y:S06]  /*13f0*/  @P0 EXIT ;  /* 0x000000000000094d */ /* 0x000fec0003800000 */
[----:B------:R-:W-:Y:S01]  /*1400*/  STG.E.64 desc[UR6][R2.64], R6 ;  /* 0x0000000602007986 */ /* 0x000fe2000c101b06 */
[----:B------:R-:W-:Y:S05]  /*1410*/  EXIT ;  /* 0x000000000000794d */ /* 0x000fea0003800000 */
.L_x_0:
[----:B------:R-:W-:-:S00]  /*1420*/  BRA `(.L_x_0) ;  /* 0xfffffffc00fc7947 */ /* 0x000fc0000383ffff */
[----:B------:R-:W-:-:S00]  /*1430*/  NOP ;  /* 0x0000000000007918 */ /* 0x000fc00000000000 */
        /* <DEDUP_REMOVED lines=12> */
.L_x_1:


//--------------------- .nv.global.init           --------------------------
	.section	.nv.global.init,"aw",@progbits
.nv.global.init:
	.type		_$_str,@object
	.size		_$_str,(_$_str_$_2 - _$_str)
_$_str:
        /*0000*/ 	.byte	0x5f, 0x5f, 0x43, 0x55, 0x44, 0x41, 0x5f, 0x46, 0x54, 0x5a, 0x00
	.type		_$_str_$_2,@object
	.size		_$_str_$_2,(.L_1 - _$_str_$_2)
_$_str_$_2:
        /*000b*/ 	.byte	0x5f, 0x5f, 0x43, 0x55, 0x44, 0x41, 0x5f, 0x50, 0x52, 0x45, 0x43, 0x5f, 0x53, 0x51, 0x52, 0x54
        /*001b*/ 	.byte	0x00
.L_1:


//--------------------- .nv.shared.triton_per_fused__native_batch_norm_legit_no_training_leaky_relu_max_4 --------------------------
	.section	.nv.shared.triton_per_fused__native_batch_norm_legit_no_training_leaky_relu_max_4,"aw",@nobits
	.sectionflags	@""
	.align	16
	.zero		1024


//--------------------- .nv.constant0.triton_per_fused__native_batch_norm_legit_no_training_leaky_relu_max_4 --------------------------
	.section	.nv.constant0.triton_per_fused__native_batch_norm_legit_no_training_leaky_relu_max_4,"a",@progbits
	.sectionflags	@""
	.align	4
.nv.constant0.triton_per_fused__native_batch_norm_legit_no_training_leaky_relu_max_4:
	.zero		592
